	.headerflags	@"EF_CUDA_TEXMODE_UNIFIED EF_CUDA_64BIT_ADDRESS EF_CUDA_ACCELERATORS EF_CUDA_SM90 EF_CUDA_VIRTUAL_SM(EF_CUDA_SM90)"
	.elftype	@"ET_EXEC"


//--------------------- .nv.info                  --------------------------
	.section	.nv.info,"",@"SHT_CUDA_INFO"
	.align	4


	//----- nvinfo : EIATTR_REGCOUNT
	.align		4
        /*0000*/ 	.byte	0x04, 0x2f
        /*0002*/ 	.short	(.L_3 - .L_2)
	.align		4
.L_2:
        /*0004*/ 	.word	index@(triton_poi_fused__native_batch_norm_legit_no_training_add_relu_13)
        /*0008*/ 	.word	0x00000015


	//----- nvinfo : EIATTR_MIN_STACK_SIZE
	.align		4
.L_3:
        /*000c*/ 	.byte	0x04, 0x12
        /*000e*/ 	.short	(.L_5 - .L_4)
	.align		4
.L_4:
        /*0010*/ 	.word	index@(triton_poi_fused__native_batch_norm_legit_no_training_add_relu_13)
        /*0014*/ 	.word	0x00000000


	//----- nvinfo : EIATTR_FRAME_SIZE
	.align		4
.L_5:
        /*0018*/ 	.byte	0x04, 0x11
        /*001a*/ 	.short	(.L_7 - .L_6)
	.align		4
.L_6:
        /*001c*/ 	.word	index@(triton_poi_fused__native_batch_norm_legit_no_training_add_relu_13)
        /*0020*/ 	.word	0x00000000


	//----- nvinfo : EIATTR_MIN_STACK_SIZE
	.align		4
.L_7:
        /*0024*/ 	.byte	0x04, 0x12
        /*0026*/ 	.short	(.L_9 - .L_8)
	.align		4
.L_8:
        /*0028*/ 	.word	index@(triton_poi_fused__native_batch_norm_legit_no_training_add_relu_13)
        /*002c*/ 	.word	0x00000000
.L_9:


//--------------------- .nv.info.triton_poi_fused__native_batch_norm_legit_no_training_add_relu_13 --------------------------
	.section	.nv.info.triton_poi_fused__native_batch_norm_legit_no_training_add_relu_13,"",@"SHT_CUDA_INFO"
	.sectionflags	@""
	.align	4


	//----- nvinfo : EIATTR_CUDA_API_VERSION
	.align		4
        /*0000*/ 	.byte	0x04, 0x37
        /*0002*/ 	.short	(.L_11 - .L_10)
.L_10:
        /*0004*/ 	.word	0x0000007c


	//----- nvinfo : EIATTR_KPARAM_INFO
	.align		4
.L_11:
        /*0008*/ 	.byte	0x04, 0x17
        /*000a*/ 	.short	(.L_13 - .L_12)
.L_12:
        /*000c*/ 	.word	0x00000000
        /*0010*/ 	.short	0x0007
        /*0012*/ 	.short	0x0038
        /*0014*/ 	.byte	0x00, 0xf0, 0x11, 0x00


	//----- nvinfo : EIATTR_KPARAM_INFO
	.align		4
.L_13:
        /*0018*/ 	.byte	0x04, 0x17
        /*001a*/ 	.short	(.L_15 - .L_14)
.L_14:
        /*001c*/ 	.word	0x00000000
        /*0020*/ 	.short	0x0006
        /*0022*/ 	.short	0x0030
        /*0024*/ 	.byte	0x00, 0xf4, 0x21, 0x00


	//----- nvinfo : EIATTR_KPARAM_INFO
	.align		4
.L_15:
        /*0028*/ 	.byte	0x04, 0x17
        /*002a*/ 	.short	(.L_17 - .L_16)
.L_16:
        /*002c*/ 	.word	0x00000000
        /*0030*/ 	.short	0x0005
        /*0032*/ 	.short	0x0028
        /*0034*/ 	.byte	0x00, 0xf4, 0x21, 0x00


	//----- nvinfo : EIATTR_KPARAM_INFO
	.align		4
.L_17:
        /*0038*/ 	.byte	0x04, 0x17
        /*003a*/ 	.short	(.L_19 - .L_18)
.L_18:
        /*003c*/ 	.word	0x00000000
        /*0040*/ 	.short	0x0004
        /*0042*/ 	.short	0x0020
        /*0044*/ 	.byte	0x00, 0xf4, 0x21, 0x00


	//----- nvinfo : EIATTR_KPARAM_INFO
	.align		4
.L_19:
        /*0048*/ 	.byte	0x04, 0x17
        /*004a*/ 	.short	(.L_21 - .L_20)
.L_20:
        /*004c*/ 	.word	0x00000000
        /*0050*/ 	.short	0x0003
        /*0052*/ 	.short	0x0018
        /*0054*/ 	.byte	0x00, 0xf4, 0x21, 0x00


	//----- nvinfo : EIATTR_KPARAM_INFO
	.align		4
.L_21:
        /*0058*/ 	.byte	0x04, 0x17
        /*005a*/ 	.short	(.L_23 - .L_22)
.L_22:
        /*005c*/ 	.word	0x00000000
        /*0060*/ 	.short	0x0002
        /*0062*/ 	.short	0x0010
        /*0064*/ 	.byte	0x00, 0xf4, 0x21, 0x00


	//----- nvinfo : EIATTR_KPARAM_INFO
	.align		4
.L_23:
        /*0068*/ 	.byte	0x04, 0x17
        /*006a*/ 	.short	(.L_25 - .L_24)
.L_24:
        /*006c*/ 	.word	0x00000000
        /*0070*/ 	.short	0x0001
        /*0072*/ 	.short	0x0008
        /*0074*/ 	.byte	0x00, 0xf4, 0x21, 0x00


	//----- nvinfo : EIATTR_KPARAM_INFO
	.align		4
.L_25:
        /*0078*/ 	.byte	0x04, 0x17
        /*007a*/ 	.short	(.L_27 - .L_26)
.L_26:
        /*007c*/ 	.word	0x00000000
        /*0080*/ 	.short	0x0000
        /*0082*/ 	.short	0x0000
        /*0084*/ 	.byte	0x00, 0xf4, 0x21, 0x00


	//----- nvinfo : EIATTR_SPARSE_MMA_MASK
	.align		4
.L_27:
        /*0088*/ 	.byte	0x03, 0x50
        /*008a*/ 	.short	0x0000


	//----- nvinfo : EIATTR_MAXREG_COUNT
	.align		4
        /*008c*/ 	.byte	0x03, 0x1b
        /*008e*/ 	.short	0x00ff


	//----- nvinfo : EIATTR_EXIT_INSTR_OFFSETS
	.align		4
        /*0090*/ 	.byte	0x04, 0x1c
        /*0092*/ 	.short	(.L_29 - .L_28)


	//   ....[0]....
.L_28:
        /*0094*/ 	.word	0x00000420


	//----- nvinfo : EIATTR_REQNTID
	.align		4
.L_29:
        /*0098*/ 	.byte	0x04, 0x10
        /*009a*/ 	.short	(.L_31 - .L_30)
.L_30:
        /*009c*/ 	.word	0x00000100
        /*00a0*/ 	.word	0x00000001
        /*00a4*/ 	.word	0x00000001


	//----- nvinfo : EIATTR_CBANK_PARAM_SIZE
	.align		4
.L_31:
        /*00a8*/ 	.byte	0x03, 0x19
        /*00aa*/ 	.short	0x003c


	//----- nvinfo : EIATTR_PARAM_CBANK
	.align		4
        /*00ac*/ 	.byte	0x04, 0x0a
        /*00ae*/ 	.short	(.L_33 - .L_32)
	.align		4
.L_32:
        /*00b0*/ 	.word	index@(.nv.constant0.triton_poi_fused__native_batch_norm_legit_no_training_add_relu_13)
        /*00b4*/ 	.short	0x0210
        /*00b6*/ 	.short	0x003c


	//----- nvinfo : EIATTR_SW_WAR
	.align		4
.L_33:
        /*00b8*/ 	.byte	0x04, 0x36
        /*00ba*/ 	.short	(.L_35 - .L_34)
.L_34:
        /*00bc*/ 	.word	0x00000008
.L_35:


//--------------------- .nv.callgraph             --------------------------
	.section	.nv.callgraph,"",@"SHT_CUDA_CALLGRAPH"
	.align	4
	.sectionentsize	8
	.align		4
        /*0000*/ 	.word	0x00000000
	.align		4
        /*0004*/ 	.word	0xffffffff
	.align		4
        /*0008*/ 	.word	0x00000000
	.align		4
        /*000c*/ 	.word	0xfffffffe
	.align		4
        /*0010*/ 	.word	0x00000000
	.align		4
        /*0014*/ 	.word	0xfffffffd
	.align		4
        /*0018*/ 	.word	0x00000000
	.align		4
        /*001c*/ 	.word	0xfffffffc


//--------------------- .nv.constant4             --------------------------
	.section	.nv.constant4,"a",@progbits
	.align	8
	.align		8
.nv.constant4:
        /*0000*/ 	.dword	_$_str
	.align		8
        /*0008*/ 	.dword	_$_str_$_2


//--------------------- .text.triton_poi_fused__native_batch_norm_legit_no_training_add_relu_13 --------------------------
	.section	.text.triton_poi_fused__native_batch_norm_legit_no_training_add_relu_13,"ax",@progbits
	.align	128
        .global         triton_poi_fused__native_batch_norm_legit_no_training_add_relu_13
        .type           triton_poi_fused__native_batch_norm_legit_no_training_add_relu_13,@function
        .size           triton_poi_fused__native_batch_norm_legit_no_training_add_relu_13,(.L_x_1 - triton_poi_fused__native_batch_norm_legit_no_training_add_relu_13)
        .other          triton_poi_fused__native_batch_norm_legit_no_training_add_relu_13,@"STO_CUDA_ENTRY STV_DEFAULT"
triton_poi_fused__native_batch_norm_legit_no_training_add_relu_13:
.text.triton_poi_fused__native_batch_norm_legit_no_training_add_relu_13:
[----:B------:R-:W-:Y:S01]  /*0000*/  LDC R1, c[0x0][0x28] ;  /* 0x00000a00ff017b82 */ /* 0x000fe20000000800 */
[----:B------:R-:W1:Y:S07]  /*0010*/  S2R R0, SR_TID.X ;  /* 0x0000000000007919 */ /* 0x000e6e0000002100 */
[----:B------:R-:W2:Y:S01]  /*0020*/  LDC.64 R2, c[0x0][0x228] ;  /* 0x00008a00ff027b82 */ /* 0x000ea20000000a00 */
[----:B------:R-:W-:Y:S01]  /*0030*/  ULDC.64 UR4, c[0x0][0x208] ;  /* 0x0000820000047ab9 */ /* 0x000fe20000000a00 */
[----:B------:R-:W3:Y:S06]  /*0040*/  S2R R7, SR_CTAID.X ;  /* 0x0000000000077919 */ /* 0x000eec0000002500 */
[----:B------:R-:W4:Y:S08]  /*0050*/  LDC.64 R10, c[0x0][0x218] ;  /* 0x00008600ff0a7b82 */ /* 0x000f300000000a00 */
[----:B------:R-:W5:Y:S08]  /*0060*/  LDC.64 R12, c[0x0][0x220] ;  /* 0x00008800ff0c7b82 */ /* 0x000f700000000a00 */
[----:B------:R-:W5:Y:S01]  /*0070*/  LDC.64 R8, c[0x0][0x238] ;  /* 0x00008e00ff087b82 */ /* 0x000f620000000a00 */
[----:B-1----:R-:W-:-:S07]  /*0080*/  SHF.L.U32 R0, R0, 0x1, RZ ;  /* 0x0000000100007819 */ /* 0x002fce00000006ff */
[----:B------:R-:W1:Y:S01]  /*0090*/  LDC.64 R14, c[0x0][0x230] ;  /* 0x00008c00ff0e7b82 */ /* 0x000e620000000a00 */
[----:B---3--:R-:W-:Y:S02]  /*00a0*/  SHF.R.S32.HI R5, RZ, 0x16, R7 ;  /* 0x00000016ff057819 */ /* 0x008fe40000011407 */
[----:B------:R-:W-:Y:S02]  /*00b0*/  LOP3.LUT R0, R0, 0x1fe, RZ, 0xc0, !PT ;  /* 0x000001fe00007812 */ /* 0x000fe400078ec0ff */
[----:B------:R-:W-:Y:S02]  /*00c0*/  SGXT R5, R5, 0x1 ;  /* 0x000000010505781a */ /* 0x000fe40000000200 */
[----:B------:R-:W-:-:S04]  /*00d0*/  LEA R0, R7, R0, 0x9 ;  /* 0x0000000007007211 */ /* 0x000fc800078e48ff */
[----:B------:R-:W-:-:S04]  /*00e0*/  LEA.HI R5, R5, R0, RZ, 0x6 ;  /* 0x0000000005057211 */ /* 0x000fc800078f30ff */
[----:B------:R-:W-:-:S04]  /*00f0*/  LOP3.LUT R5, R5, 0xffffffc0, RZ, 0xc0, !PT ;  /* 0xffffffc005057812 */ /* 0x000fc800078ec0ff */
[----:B------:R-:W-:Y:S02]  /*0100*/  IADD3 R6, R0, -R5, RZ ;  /* 0x8000000500067210 */ /* 0x000fe40007ffe0ff */
[----:B------:R-:W3:Y:S03]  /*0110*/  LDC.64 R4, c[0x0][0x210] ;  /* 0x00008400ff047b82 */ /* 0x000ee60000000a00 */
[----:B--2---:R-:W-:-:S06]  /*0120*/  IMAD.WIDE R2, R6, 0x4, R2 ;  /* 0x0000000406027825 */ /* 0x004fcc00078e0202 */
[----:B------:R-:W2:Y:S01]  /*0130*/  LDG.E.EL.64 R2, desc[UR4][R2.64] ;  /* 0x0000000402027981 */ /* 0x000ea2000c2e1b00 */
[----:B----4-:R-:W-:-:S04]  /*0140*/  IMAD.WIDE R10, R0, 0x4, R10 ;  /* 0x00000004000a7825 */ /* 0x010fc800078e020a */
[C---:B-----5:R-:W-:Y:S02]  /*0150*/  IMAD.WIDE R12, R6.reuse, 0x4, R12 ;  /* 0x00000004060c7825 */ /* 0x060fe400078e020c */
[----:B------:R-:W4:Y:S02]  /*0160*/  LDG.E.64 R10, desc[UR4][R10.64] ;  /* 0x000000040a0a7981 */ /* 0x000f24000c1e1b00 */
[----:B0-----:R-:W-:Y:S02]  /*0170*/  IMAD.WIDE R8, R6, 0x4, R8 ;  /* 0x0000000406087825 */ /* 0x001fe400078e0208 */
[----:B------:R-:W5:Y:S02]  /*0180*/  LDG.E.EL.64 R12, desc[UR4][R12.64] ;  /* 0x000000040c0c7981 */ /* 0x000f64000c2e1b00 */
[----:B---3--:R-:W-:Y:S02]  /*0190*/  IMAD.WIDE R4, R0, 0x4, R4 ;  /* 0x0000000400047825 */ /* 0x008fe400078e0204 */
[----:B------:R-:W3:Y:S04]  /*01a0*/  LDG.E.EL.64 R8, desc[UR4][R8.64] ;  /* 0x0000000408087981 */ /* 0x000ee8000c2e1b00 */
[----:B------:R-:W4:Y:S01]  /*01b0*/  LDG.E.64 R4, desc[UR4][R4.64] ;  /* 0x0000000404047981 */ /* 0x000f22000c1e1b00 */
[----:B-1----:R-:W-:-:S05]  /*01c0*/  IMAD.WIDE R14, R6, 0x4, R14 ;  /* 0x00000004060e7825 */ /* 0x002fca00078e020e */
[----:B------:R0:W3:Y:S01]  /*01d0*/  LDG.E.EL.64 R6, desc[UR4][R14.64] ;  /* 0x000000040e067981 */ /* 0x0000e2000c2e1b00 */
[----:B------:R-:W-:Y:S01]  /*01e0*/  HFMA2.MMA R18, -RZ, RZ, 1.625, 0 ;  /* 0x3e800000ff127435 */ /* 0x000fe200000001ff */
[----:B--2---:R-:W-:Y:S01]  /*01f0*/  FADD R2, R2, 9.9999997473787516356e-06 ;  /* 0x3727c5ac02027421 */ /* 0x004fe20000000000 */
[----:B------:R-:W-:-:S03]  /*0200*/  FADD R3, R3, 9.9999997473787516356e-06 ;  /* 0x3727c5ac03037421 */ /* 0x000fc60000000000 */
[----:B------:R-:W1:Y:S08]  /*0210*/  MUFU.SQRT R16, R2 ;  /* 0x0000000200107308 */ /* 0x000e700000002000 */
[----:B------:R2:W0:Y:S01]  /*0220*/  MUFU.SQRT R17, R3 ;  /* 0x0000000300117308 */ /* 0x0004220000002000 */
[C---:B-1----:R-:W-:Y:S02]  /*0230*/  FSETP.GT.AND P0, PT, R16.reuse, 8.50705917302346158658e+37, PT ;  /* 0x7e8000001000780b */ /* 0x042fe40003f04000 */
[----:B------:R-:W-:Y:S01]  /*0240*/  FSETP.GEU.AND P2, PT, R16, 1.175494350822287508e-38, PT ;  /* 0x008000001000780b */ /* 0x000fe20003f4e000 */
[----:B--2---:R-:W1:Y:S01]  /*0250*/  LDC.64 R2, c[0x0][0x240] ;  /* 0x00009000ff027b82 */ /* 0x004e620000000a00 */
[----:B0-----:R-:W-:-:S02]  /*0260*/  FSETP.GT.AND P1, PT, R17, 8.50705917302346158658e+37, PT ;  /* 0x7e8000001100780b */ /* 0x001fc40003f24000 */
[----:B------:R-:W-:-:S07]  /*0270*/  FSETP.GEU.AND P3, PT, R17, 1.175494350822287508e-38, PT ;  /* 0x008000001100780b */ /* 0x000fce0003f6e000 */
[----:B------:R-:W-:-:S04]  /*0280*/  @P0 FMUL R16, R16, 0.25 ;  /* 0x3e80000010100820 */ /* 0x000fc80000400000 */
[----:B------:R-:W-:Y:S01]  /*0290*/  @!P2 FMUL R16, R16, 16777216 ;  /* 0x4b8000001010a820 */ /* 0x000fe20000400000 */
[----:B------:R-:W-:-:S04]  /*02a0*/  @P1 FMUL R17, R17, 0.25 ;  /* 0x3e80000011111820 */ /* 0x000fc80000400000 */
[----:B------:R-:W-:Y:S01]  /*02b0*/  @!P3 FMUL R17, R17, 16777216 ;  /* 0x4b8000001111b820 */ /* 0x000fe20000400000 */
[----:B------:R-:W0:Y:S01]  /*02c0*/  MUFU.RCP R16, R16 ;  /* 0x0000001000107308 */ /* 0x000e220000001000 */
[----:B------:R-:W-:-:S07]  /*02d0*/  FSEL R15, R18, 1, P0 ;  /* 0x3f800000120f7808 */ /* 0x000fce0000000000 */
[----:B------:R-:W2:Y:S01]  /*02e0*/  MUFU.RCP R17, R17 ;  /* 0x0000001100117308 */ /* 0x000ea20000001000 */
[----:B------:R-:W-:Y:S01]  /*02f0*/  FSEL R18, R18, 1, P1 ;  /* 0x3f80000012127808 */ /* 0x000fe20000800000 */
[----:B----4-:R-:W-:Y:S01]  /*0300*/  FADD R14, R5, R11 ;  /* 0x0000000b050e7221 */ /* 0x010fe20000000000 */
[----:B------:R-:W-:Y:S01]  /*0310*/  FADD R5, R4, R10 ;  /* 0x0000000a04057221 */ /* 0x000fe20000000000 */
[----:B------:R-:W-:Y:S02]  /*0320*/  @!P2 FMUL R15, R15, 16777216 ;  /* 0x4b8000000f0fa820 */ /* 0x000fe40000400000 */
[----:B------:R-:W-:Y:S01]  /*0330*/  @!P3 FMUL R18, R18, 16777216 ;  /* 0x4b8000001212b820 */ /* 0x000fe20000400000 */
[----:B-----5:R-:W-:Y:S01]  /*0340*/  FADD R13, -R13, R14 ;  /* 0x0000000e0d0d7221 */ /* 0x020fe20000000100 */
[----:B------:R-:W-:Y:S01]  /*0350*/  FADD R5, -R12, R5 ;  /* 0x000000050c057221 */ /* 0x000fe20000000100 */
[----:B0-----:R-:W-:Y:S01]  /*0360*/  FMUL R16, R16, R15 ;  /* 0x0000000f10107220 */ /* 0x001fe20000400000 */
[----:B--2---:R-:W-:-:S03]  /*0370*/  FMUL R18, R17, R18 ;  /* 0x0000001211127220 */ /* 0x004fc60000400000 */
[----:B------:R-:W-:Y:S01]  /*0380*/  FMUL R5, R5, R16 ;  /* 0x0000001005057220 */ /* 0x000fe20000400000 */
[----:B------:R-:W-:-:S03]  /*0390*/  FMUL R18, R13, R18 ;  /* 0x000000120d127220 */ /* 0x000fc60000400000 */
[----:B---3--:R-:W-:Y:S01]  /*03a0*/  FFMA R5, R6, R5, R8 ;  /* 0x0000000506057223 */ /* 0x008fe20000000008 */
[----:B------:R-:W-:-:S04]  /*03b0*/  FFMA R7, R7, R18, R9 ;  /* 0x0000001207077223 */ /* 0x000fc80000000009 */
[----:B------:R-:W-:Y:S02]  /*03c0*/  FSETP.GEU.AND P0, PT, R5, RZ, PT ;  /* 0x000000ff0500720b */ /* 0x000fe40003f0e000 */
[----:B------:R-:W-:Y:S01]  /*03d0*/  FSETP.GEU.AND P1, PT, R7, RZ, PT ;  /* 0x000000ff0700720b */ /* 0x000fe20003f2e000 */
[----:B-1----:R-:W-:Y:S01]  /*03e0*/  IMAD.WIDE R2, R0, 0x4, R2 ;  /* 0x0000000400027825 */ /* 0x002fe200078e0202 */
[----:B------:R-:W-:Y:S02]  /*03f0*/  FSEL R6, R5, RZ, P0 ;  /* 0x000000ff05067208 */ /* 0x000fe40000000000 */
[----:B------:R-:W-:-:S05]  /*0400*/  FSEL R7, R7, RZ, P1 ;  /* 0x000000ff07077208 */ /* 0x000fca0000800000 */
[----:B------:R-:W-:Y:S01]  /*0410*/  STG.E.64 desc[UR4][R2.64], R6 ;  /* 0x0000000602007986 */ /* 0x000fe2000c101b04 */
[----:B------:R-:W-:Y:S05]  /*0420*/  EXIT ;  /* 0x000000000000794d */ /* 0x000fea0003800000 */
.L_x_0:
[----:B------:R-:W-:-:S00]  /*0430*/  BRA `(.L_x_0) ;  /* 0xfffffffc00fc7947 */ /* 0x000fc0000383ffff */
[----:B------:R-:W-:-:S00]  /*0440*/  NOP ;  /* 0x0000000000007918 */ /* 0x000fc00000000000 */
        /* <DEDUP_REMOVED lines=11> */
.L_x_1:


//--------------------- .nv.global.init           --------------------------
	.section	.nv.global.init,"aw",@progbits
.nv.global.init:
	.type		_$_str,@object
	.size		_$_str,(_$_str_$_2 - _$_str)
_$_str:
        /*0000*/ 	.byte	0x5f, 0x5f, 0x43, 0x55, 0x44, 0x41, 0x5f, 0x46, 0x54, 0x5a, 0x00
	.type		_$_str_$_2,@object
	.size		_$_str_$_2,(.L_1 - _$_str_$_2)
_$_str_$_2:
        /*000b*/ 	.byte	0x5f, 0x5f, 0x43, 0x55, 0x44, 0x41, 0x5f, 0x50, 0x52, 0x45, 0x43, 0x5f, 0x53, 0x51, 0x52, 0x54
        /*001b*/ 	.byte	0x00
.L_1:


//--------------------- .nv.constant0.triton_poi_fused__native_batch_norm_legit_no_training_add_relu_13 --------------------------
	.section	.nv.constant0.triton_poi_fused__native_batch_norm_legit_no_training_add_relu_13,"a",@progbits
	.sectionflags	@""
	.align	4
.nv.constant0.triton_poi_fused__native_batch_norm_legit_no_training_add_relu_13:
	.zero		588
